//
// Generated by NVIDIA NVVM Compiler
//
// Compiler Build ID: CL-36424714
// Cuda compilation tools, release 13.0, V13.0.88
// Based on NVVM 20.0.0
//

.version 9.0
.target sm_100
.address_size 64

	// .globl	_Z20execution_model_demoPii

.visible .entry _Z20execution_model_demoPii(
	.param .u64 .ptr .align 1 _Z20execution_model_demoPii_param_0,
	.param .u32 _Z20execution_model_demoPii_param_1
)
{
	.reg .pred 	%p<3>;
	.reg .b32 	%r<10>;
	.reg .b64 	%rd<5>;

	ld.param.u64 	%rd1, [_Z20execution_model_demoPii_param_0];
	ld.param.u32 	%r3, [_Z20execution_model_demoPii_param_1];
	mov.u32 	%r4, %ctaid.x;
	mov.u32 	%r5, %ntid.x;
	mov.u32 	%r1, %tid.x;
	mad.lo.s32 	%r2, %r4, %r5, %r1;
	setp.ge.s32 	%p1, %r2, %r3;
	@%p1 bra 	$L__BB0_2;
	cvta.to.global.u64 	%rd2, %rd1;
	and.b32  	%r6, %r1, 16;
	setp.eq.s32 	%p2, %r6, 0;
	shl.b32 	%r7, %r2, 1;
	mul.lo.s32 	%r8, %r2, 3;
	selp.b32 	%r9, %r7, %r8, %p2;
	bar.sync 	0;
	mul.wide.s32 	%rd3, %r2, 4;
	add.s64 	%rd4, %rd2, %rd3;
	st.global.u32 	[%rd4], %r9;
$L__BB0_2:
	ret;

}


// ===== COMPILED SASS (sm_100) =====

	.target	sm_100

	.elftype	@"ET_EXEC"


//--------------------- .note.nv.tkinfo           --------------------------
	.section	.note.nv.tkinfo,"",@"SHT_NOTE"
	.sectionflags	@"SHF_NOTE_NV_TKINFO"
	.tkinfo
        /*0018*/ 	.word	0x00000002
        /*0030*/ 	.string	""
        /*0030*/ 	.string	"ptxas"
        /*0030*/ 	.string	"Cuda compilation tools, release 13.0, V13.0.88"
        /*0030*/ 	.string	"Build cuda_13.0.r13.0/compiler.36424714_0"
        /*0030*/ 	.string	"-arch sm_100 -m 64 "



//--------------------- .note.nv.cuinfo           --------------------------
	.section	.note.nv.cuinfo,"",@"SHT_NOTE"
	.sectionflags	@"SHF_NOTE_NV_CUINFO"
        /*0018*/ 	.short	0x0002
        /*001a*/ 	.short	0x0064
        /*001c*/ 	.short	0x0082
	.zero		2


//--------------------- .nv.info                  --------------------------
	.section	.nv.info,"",@"SHT_CUDA_INFO"
	.align	4


	//----- nvinfo : EIATTR_REGCOUNT
	.align		4
        /*0000*/ 	.byte	0x04, 0x2f
        /*0002*/ 	.short	(.L_1 - .L_0)
	.align		4
.L_0:
        /*0004*/ 	.word	index@(_Z20execution_model_demoPii)
        /*0008*/ 	.word	0x0000000a


	//----- nvinfo : EIATTR_FRAME_SIZE
	.align		4
.L_1:
        /*000c*/ 	.byte	0x04, 0x11
        /*000e*/ 	.short	(.L_3 - .L_2)
	.align		4
.L_2:
        /*0010*/ 	.word	index@(_Z20execution_model_demoPii)
        /*0014*/ 	.word	0x00000000


	//----- nvinfo : EIATTR_MIN_STACK_SIZE
	.align		4
.L_3:
        /*0018*/ 	.byte	0x04, 0x12
        /*001a*/ 	.short	(.L_5 - .L_4)
	.align		4
.L_4:
        /*001c*/ 	.word	index@(_Z20execution_model_demoPii)
        /*0020*/ 	.word	0x00000000
.L_5:


//--------------------- .nv.compat                --------------------------
	.section	.nv.compat,"",@"SHT_CUDA_COMPAT_INFO"
	.align	4
        /*0000*/ 	.byte	0x02, 0x09, 0x00, 0x00, 0x02, 0x02, 0x01, 0x00, 0x02, 0x05, 0x05, 0x00, 0x03, 0x07, 0x01, 0x01
        /*0010*/ 	.byte	0x02, 0x03, 0x00, 0x00, 0x02, 0x06, 0x01, 0x00, 0x04, 0x0b, 0x08, 0x00, 0x09, 0x00, 0x00, 0x00
        /*0020*/ 	.byte	0x00, 0x00, 0x00, 0x00


//--------------------- .nv.info._Z20execution_model_demoPii --------------------------
	.section	.nv.info._Z20execution_model_demoPii,"",@"SHT_CUDA_INFO"
	.sectionflags	@""
	.align	4


	//----- nvinfo : EIATTR_CUDA_API_VERSION
	.align		4
        /*0000*/ 	.byte	0x04, 0x37
        /*0002*/ 	.short	(.L_7 - .L_6)
.L_6:
        /*0004*/ 	.word	0x00000082


	//----- nvinfo : EIATTR_KPARAM_INFO
	.align		4
.L_7:
        /*0008*/ 	.byte	0x04, 0x17
        /*000a*/ 	.short	(.L_9 - .L_8)
.L_8:
        /*000c*/ 	.word	0x00000000
        /*0010*/ 	.short	0x0001
        /*0012*/ 	.short	0x0008
        /*0014*/ 	.byte	0x00, 0xf0, 0x11, 0x00


	//----- nvinfo : EIATTR_KPARAM_INFO
	.align		4
.L_9:
        /*0018*/ 	.byte	0x04, 0x17
        /*001a*/ 	.short	(.L_11 - .L_10)
.L_10:
        /*001c*/ 	.word	0x00000000
        /*0020*/ 	.short	0x0000
        /*0022*/ 	.short	0x0000
        /*0024*/ 	.byte	0x00, 0xf5, 0x21, 0x00


	//----- nvinfo : EIATTR_SPARSE_MMA_MASK
	.align		4
.L_11:
        /*0028*/ 	.byte	0x03, 0x50
        /*002a*/ 	.short	0x0000


	//----- nvinfo : EIATTR_MAXREG_COUNT
	.align		4
        /*002c*/ 	.byte	0x03, 0x1b
        /*002e*/ 	.short	0x00ff


	//----- nvinfo : EIATTR_NUM_BARRIERS
	.align		4
        /*0030*/ 	.byte	0x02, 0x4c
        /*0032*/ 	.byte	0x01
	.zero		1


	//----- nvinfo : EIATTR_MERCURY_ISA_VERSION
	.align		4
        /*0034*/ 	.byte	0x03, 0x5f
        /*0036*/ 	.short	0x0101


	//----- nvinfo : EIATTR_VRC_CTA_INIT_COUNT
	.align		4
        /*0038*/ 	.byte	0x02, 0x4a
	.zero		1
	.zero		1


	//----- nvinfo : EIATTR_EXIT_INSTR_OFFSETS
	.align		4
        /*003c*/ 	.byte	0x04, 0x1c
        /*003e*/ 	.short	(.L_13 - .L_12)


	//   ....[0]....
.L_12:
        /*0040*/ 	.word	0x00000070


	//   ....[1]....
        /*0044*/ 	.word	0x00000100


	//----- nvinfo : EIATTR_CBANK_PARAM_SIZE
	.align		4
.L_13:
        /*0048*/ 	.byte	0x03, 0x19
        /*004a*/ 	.short	0x000c


	//----- nvinfo : EIATTR_PARAM_CBANK
	.align		4
        /*004c*/ 	.byte	0x04, 0x0a
        /*004e*/ 	.short	(.L_15 - .L_14)
	.align		4
.L_14:
        /*0050*/ 	.word	index@(.nv.constant0._Z20execution_model_demoPii)
        /*0054*/ 	.short	0x0380
        /*0056*/ 	.short	0x000c


	//----- nvinfo : EIATTR_SW_WAR
	.align		4
.L_15:
        /*0058*/ 	.byte	0x04, 0x36
        /*005a*/ 	.short	(.L_17 - .L_16)
.L_16:
        /*005c*/ 	.word	0x00000008
.L_17:


//--------------------- .nv.callgraph             --------------------------
	.section	.nv.callgraph,"",@"SHT_CUDA_CALLGRAPH"
	.align	4
	.sectionentsize	8
	.align		4
        /*0000*/ 	.word	0x00000000
	.align		4
        /*0004*/ 	.word	0xffffffff
	.align		4
        /*0008*/ 	.word	0x00000000
	.align		4
        /*000c*/ 	.word	0xfffffffe
	.align		4
        /*0010*/ 	.word	0x00000000
	.align		4
        /*0014*/ 	.word	0xfffffffd
	.align		4
        /*0018*/ 	.word	0x00000000
	.align		4
        /*001c*/ 	.word	0xfffffffc


//--------------------- .text._Z20execution_model_demoPii --------------------------
	.section	.text._Z20execution_model_demoPii,"ax",@progbits
	.align	128
        .global         _Z20execution_model_demoPii
        .type           _Z20execution_model_demoPii,@function
        .size           _Z20execution_model_demoPii,(.L_x_1 - _Z20execution_model_demoPii)
        .other          _Z20execution_model_demoPii,@"STO_CUDA_ENTRY STV_DEFAULT"
_Z20execution_model_demoPii:
.text._Z20execution_model_demoPii:
[----:B------:R-:W-:Y:S01]  /*0000*/  LDC R1, c[0x0][0x37c] ;  /* 0x0000df00ff017b82 */ /* 0x000fe20000000800 */
[----:B------:R-:W0:Y:S07]  /*0010*/  S2R R0, SR_TID.X ;  /* 0x0000000000007919 */ /* 0x000e2e0000002100 */
[----:B------:R-:W0:Y:S01]  /*0020*/  S2UR UR4, SR_CTAID.X ;  /* 0x00000000000479c3 */ /* 0x000e220000002500 */
[----:B------:R-:W1:Y:S07]  /*0030*/  LDCU UR5, c[0x0][0x388] ;  /* 0x00007100ff0577ac */ /* 0x000e6e0008000800 */
[----:B------:R-:W0:Y:S02]  /*0040*/  LDC R5, c[0x0][0x360] ;  /* 0x0000d800ff057b82 */ /* 0x000e240000000800 */
[----:B0-----:R-:W-:-:S05]  /*0050*/  IMAD R5, R5, UR4, R0 ;  /* 0x0000000405057c24 */ /* 0x001fca000f8e0200 */
[----:B-1----:R-:W-:-:S13]  /*0060*/  ISETP.GE.AND P0, PT, R5, UR5, PT ;  /* 0x0000000505007c0c */ /* 0x002fda000bf06270 */
[----:B------:R-:W-:Y:S05]  /*0070*/  @P0 EXIT ;  /* 0x000000000000094d */ /* 0x000fea0003800000 */
[----:B------:R-:W0:Y:S08]  /*0080*/  LDC.64 R2, c[0x0][0x380] ;  /* 0x0000e000ff027b82 */ /* 0x000e300000000a00 */
[----:B------:R-:W-:Y:S01]  /*0090*/  BAR.SYNC.DEFER_BLOCKING 0x0 ;  /* 0x0000000000007b1d */ /* 0x000fe20000010000 */
[----:B------:R-:W-:Y:S02]  /*00a0*/  LOP3.LUT P0, RZ, R0, 0x10, RZ, 0xc0, !PT ;  /* 0x0000001000ff7812 */ /* 0x000fe4000780c0ff */
[----:B------:R-:W-:-:S03]  /*00b0*/  SHF.L.U32 R7, R5, 0x1, RZ ;  /* 0x0000000105077819 */ /* 0x000fc600000006ff */
[----:B------:R-:W1:Y:S08]  /*00c0*/  LDCU.64 UR4, c[0x0][0x358] ;  /* 0x00006b00ff0477ac */ /* 0x000e700008000a00 */
[C---:B------:R-:W-:Y:S02]  /*00d0*/  @P0 IMAD R7, R5.reuse, 0x3, RZ ;  /* 0x0000000305070824 */ /* 0x040fe400078e02ff */
[----:B0-----:R-:W-:-:S05]  /*00e0*/  IMAD.WIDE R2, R5, 0x4, R2 ;  /* 0x0000000405027825 */ /* 0x001fca00078e0202 */
[----:B-1----:R-:W-:Y:S01]  /*00f0*/  STG.E desc[UR4][R2.64], R7 ;  /* 0x0000000702007986 */ /* 0x002fe2000c101904 */
[----:B------:R-:W-:Y:S05]  /*0100*/  EXIT ;  /* 0x000000000000794d */ /* 0x000fea0003800000 */
.L_x_0:
[----:B------:R-:W-:-:S00]  /*0110*/  BRA `(.L_x_0) ;  /* 0xfffffffc00fc7947 */ /* 0x000fc0000383ffff */
[----:B------:R-:W-:-:S00]  /*0120*/  NOP ;  /* 0x0000000000007918 */ /* 0x000fc00000000000 */
        /* <DEDUP_REMOVED lines=13> */
.L_x_1:


//--------------------- .nv.shared.reserved.0     --------------------------
	.section	.nv.shared.reserved.0,"aw",@nobits
	.weak		__nv_reservedSMEM_offset_0_alias
	.size		__nv_reservedSMEM_offset_0_alias, 0, 64
	.other		__nv_reservedSMEM_offset_0_alias,@"STO_CUDA_RESERVED_SHARED STV_DEFAULT"
__nv_reservedSMEM_offset_0_alias:
	.zero		0
	.zero		64


//--------------------- .nv.constant0._Z20execution_model_demoPii --------------------------
	.section	.nv.constant0._Z20execution_model_demoPii,"a",@progbits
	.sectionflags	@""
	.align	4
.nv.constant0._Z20execution_model_demoPii:
	.zero		908


//--------------------- SYMBOLS --------------------------

	.type		.nv.reservedSmem.offset0,@object
	.size		.nv.reservedSmem.offset0,0x4
